//
// Generated by NVIDIA NVVM Compiler
//
// Compiler Build ID: CL-36424714
// Cuda compilation tools, release 13.0, V13.0.88
// Based on NVVM 20.0.0
//

.version 9.0
.target sm_100
.address_size 64

	// .globl	_Z17transferSharedMemPjm

.visible .entry _Z17transferSharedMemPjm(
	.param .u64 .ptr .align 1 _Z17transferSharedMemPjm_param_0,
	.param .u64 _Z17transferSharedMemPjm_param_1
)
{


	ret;

}
	// .globl	_Z16extractSharedMemPjm
.visible .entry _Z16extractSharedMemPjm(
	.param .u64 .ptr .align 1 _Z16extractSharedMemPjm_param_0,
	.param .u64 _Z16extractSharedMemPjm_param_1
)
{


	ret;

}


// ===== COMPILED SASS (sm_100) =====

	.target	sm_100

	.elftype	@"ET_EXEC"


//--------------------- .note.nv.tkinfo           --------------------------
	.section	.note.nv.tkinfo,"",@"SHT_NOTE"
	.sectionflags	@"SHF_NOTE_NV_TKINFO"
	.tkinfo
        /*0018*/ 	.word	0x00000002
        /*0030*/ 	.string	""
        /*0030*/ 	.string	"ptxas"
        /*0030*/ 	.string	"Cuda compilation tools, release 13.0, V13.0.88"
        /*0030*/ 	.string	"Build cuda_13.0.r13.0/compiler.36424714_0"
        /*0030*/ 	.string	"-arch sm_100 -m 64 "



//--------------------- .note.nv.cuinfo           --------------------------
	.section	.note.nv.cuinfo,"",@"SHT_NOTE"
	.sectionflags	@"SHF_NOTE_NV_CUINFO"
        /*0018*/ 	.short	0x0002
        /*001a*/ 	.short	0x0064
        /*001c*/ 	.short	0x0082
	.zero		2


//--------------------- .nv.info                  --------------------------
	.section	.nv.info,"",@"SHT_CUDA_INFO"
	.align	4


	//----- nvinfo : EIATTR_REGCOUNT
	.align		4
        /*0000*/ 	.byte	0x04, 0x2f
        /*0002*/ 	.short	(.L_1 - .L_0)
	.align		4
.L_0:
        /*0004*/ 	.word	index@(_Z17transferSharedMemPjm)
        /*0008*/ 	.word	0x00000004


	//----- nvinfo : EIATTR_FRAME_SIZE
	.align		4
.L_1:
        /*000c*/ 	.byte	0x04, 0x11
        /*000e*/ 	.short	(.L_3 - .L_2)
	.align		4
.L_2:
        /*0010*/ 	.word	index@(_Z17transferSharedMemPjm)
        /*0014*/ 	.word	0x00000000


	//----- nvinfo : EIATTR_REGCOUNT
	.align		4
.L_3:
        /*0018*/ 	.byte	0x04, 0x2f
        /*001a*/ 	.short	(.L_5 - .L_4)
	.align		4
.L_4:
        /*001c*/ 	.word	index@(_Z16extractSharedMemPjm)
        /*0020*/ 	.word	0x00000004


	//----- nvinfo : EIATTR_FRAME_SIZE
	.align		4
.L_5:
        /*0024*/ 	.byte	0x04, 0x11
        /*0026*/ 	.short	(.L_7 - .L_6)
	.align		4
.L_6:
        /*0028*/ 	.word	index@(_Z16extractSharedMemPjm)
        /*002c*/ 	.word	0x00000000


	//----- nvinfo : EIATTR_MIN_STACK_SIZE
	.align		4
.L_7:
        /*0030*/ 	.byte	0x04, 0x12
        /*0032*/ 	.short	(.L_9 - .L_8)
	.align		4
.L_8:
        /*0034*/ 	.word	index@(_Z16extractSharedMemPjm)
        /*0038*/ 	.word	0x00000000


	//----- nvinfo : EIATTR_MIN_STACK_SIZE
	.align		4
.L_9:
        /*003c*/ 	.byte	0x04, 0x12
        /*003e*/ 	.short	(.L_11 - .L_10)
	.align		4
.L_10:
        /*0040*/ 	.word	index@(_Z17transferSharedMemPjm)
        /*0044*/ 	.word	0x00000000
.L_11:


//--------------------- .nv.compat                --------------------------
	.section	.nv.compat,"",@"SHT_CUDA_COMPAT_INFO"
	.align	4
        /*0000*/ 	.byte	0x02, 0x09, 0x00, 0x00, 0x02, 0x02, 0x01, 0x00, 0x02, 0x05, 0x05, 0x00, 0x03, 0x07, 0x01, 0x01
        /*0010*/ 	.byte	0x02, 0x03, 0x00, 0x00, 0x02, 0x06, 0x01, 0x00, 0x04, 0x0b, 0x08, 0x00, 0x09, 0x00, 0x00, 0x00
        /*0020*/ 	.byte	0x00, 0x00, 0x00, 0x00


//--------------------- .nv.info._Z16extractSharedMemPjm --------------------------
	.section	.nv.info._Z16extractSharedMemPjm,"",@"SHT_CUDA_INFO"
	.sectionflags	@""
	.align	4


	//----- nvinfo : EIATTR_CUDA_API_VERSION
	.align		4
        /*0000*/ 	.byte	0x04, 0x37
        /*0002*/ 	.short	(.L_13 - .L_12)
.L_12:
        /*0004*/ 	.word	0x00000082


	//----- nvinfo : EIATTR_KPARAM_INFO
	.align		4
.L_13:
        /*0008*/ 	.byte	0x04, 0x17
        /*000a*/ 	.short	(.L_15 - .L_14)
.L_14:
        /*000c*/ 	.word	0x00000000
        /*0010*/ 	.short	0x0001
        /*0012*/ 	.short	0x0008
        /*0014*/ 	.byte	0x00, 0xf0, 0x21, 0x00


	//----- nvinfo : EIATTR_KPARAM_INFO
	.align		4
.L_15:
        /*0018*/ 	.byte	0x04, 0x17
        /*001a*/ 	.short	(.L_17 - .L_16)
.L_16:
        /*001c*/ 	.word	0x00000000
        /*0020*/ 	.short	0x0000
        /*0022*/ 	.short	0x0000
        /*0024*/ 	.byte	0x00, 0xf5, 0x21, 0x00


	//----- nvinfo : EIATTR_SPARSE_MMA_MASK
	.align		4
.L_17:
        /*0028*/ 	.byte	0x03, 0x50
        /*002a*/ 	.short	0x0000


	//----- nvinfo : EIATTR_MAXREG_COUNT
	.align		4
        /*002c*/ 	.byte	0x03, 0x1b
        /*002e*/ 	.short	0x00ff


	//----- nvinfo : EIATTR_MERCURY_ISA_VERSION
	.align		4
        /*0030*/ 	.byte	0x03, 0x5f
        /*0032*/ 	.short	0x0101


	//----- nvinfo : EIATTR_VRC_CTA_INIT_COUNT
	.align		4
        /*0034*/ 	.byte	0x02, 0x4a
	.zero		1
	.zero		1


	//----- nvinfo : EIATTR_EXIT_INSTR_OFFSETS
	.align		4
        /*0038*/ 	.byte	0x04, 0x1c
        /*003a*/ 	.short	(.L_19 - .L_18)


	//   ....[0]....
.L_18:
        /*003c*/ 	.word	0x00000010


	//----- nvinfo : EIATTR_CBANK_PARAM_SIZE
	.align		4
.L_19:
        /*0040*/ 	.byte	0x03, 0x19
        /*0042*/ 	.short	0x0010


	//----- nvinfo : EIATTR_PARAM_CBANK
	.align		4
        /*0044*/ 	.byte	0x04, 0x0a
        /*0046*/ 	.short	(.L_21 - .L_20)
	.align		4
.L_20:
        /*0048*/ 	.word	index@(.nv.constant0._Z16extractSharedMemPjm)
        /*004c*/ 	.short	0x0380
        /*004e*/ 	.short	0x0010


	//----- nvinfo : EIATTR_SW_WAR
	.align		4
.L_21:
        /*0050*/ 	.byte	0x04, 0x36
        /*0052*/ 	.short	(.L_23 - .L_22)
.L_22:
        /*0054*/ 	.word	0x00000008
.L_23:


//--------------------- .nv.info._Z17transferSharedMemPjm --------------------------
	.section	.nv.info._Z17transferSharedMemPjm,"",@"SHT_CUDA_INFO"
	.sectionflags	@""
	.align	4


	//----- nvinfo : EIATTR_CUDA_API_VERSION
	.align		4
        /*0000*/ 	.byte	0x04, 0x37
        /*0002*/ 	.short	(.L_25 - .L_24)
.L_24:
        /*0004*/ 	.word	0x00000082


	//----- nvinfo : EIATTR_KPARAM_INFO
	.align		4
.L_25:
        /*0008*/ 	.byte	0x04, 0x17
        /*000a*/ 	.short	(.L_27 - .L_26)
.L_26:
        /*000c*/ 	.word	0x00000000
        /*0010*/ 	.short	0x0001
        /*0012*/ 	.short	0x0008
        /*0014*/ 	.byte	0x00, 0xf0, 0x21, 0x00


	//----- nvinfo : EIATTR_KPARAM_INFO
	.align		4
.L_27:
        /*0018*/ 	.byte	0x04, 0x17
        /*001a*/ 	.short	(.L_29 - .L_28)
.L_28:
        /*001c*/ 	.word	0x00000000
        /*0020*/ 	.short	0x0000
        /*0022*/ 	.short	0x0000
        /*0024*/ 	.byte	0x00, 0xf5, 0x21, 0x00


	//----- nvinfo : EIATTR_SPARSE_MMA_MASK
	.align		4
.L_29:
        /*0028*/ 	.byte	0x03, 0x50
        /*002a*/ 	.short	0x0000


	//----- nvinfo : EIATTR_MAXREG_COUNT
	.align		4
        /*002c*/ 	.byte	0x03, 0x1b
        /*002e*/ 	.short	0x00ff


	//----- nvinfo : EIATTR_MERCURY_ISA_VERSION
	.align		4
        /*0030*/ 	.byte	0x03, 0x5f
        /*0032*/ 	.short	0x0101


	//----- nvinfo : EIATTR_VRC_CTA_INIT_COUNT
	.align		4
        /*0034*/ 	.byte	0x02, 0x4a
	.zero		1
	.zero		1


	//----- nvinfo : EIATTR_EXIT_INSTR_OFFSETS
	.align		4
        /*0038*/ 	.byte	0x04, 0x1c
        /*003a*/ 	.short	(.L_31 - .L_30)


	//   ....[0]....
.L_30:
        /*003c*/ 	.word	0x00000010


	//----- nvinfo : EIATTR_CBANK_PARAM_SIZE
	.align		4
.L_31:
        /*0040*/ 	.byte	0x03, 0x19
        /*0042*/ 	.short	0x0010


	//----- nvinfo : EIATTR_PARAM_CBANK
	.align		4
        /*0044*/ 	.byte	0x04, 0x0a
        /*0046*/ 	.short	(.L_33 - .L_32)
	.align		4
.L_32:
        /*0048*/ 	.word	index@(.nv.constant0._Z17transferSharedMemPjm)
        /*004c*/ 	.short	0x0380
        /*004e*/ 	.short	0x0010


	//----- nvinfo : EIATTR_SW_WAR
	.align		4
.L_33:
        /*0050*/ 	.byte	0x04, 0x36
        /*0052*/ 	.short	(.L_35 - .L_34)
.L_34:
        /*0054*/ 	.word	0x00000008
.L_35:


//--------------------- .nv.callgraph             --------------------------
	.section	.nv.callgraph,"",@"SHT_CUDA_CALLGRAPH"
	.align	4
	.sectionentsize	8
	.align		4
        /*0000*/ 	.word	0x00000000
	.align		4
        /*0004*/ 	.word	0xffffffff
	.align		4
        /*0008*/ 	.word	0x00000000
	.align		4
        /*000c*/ 	.word	0xfffffffe
	.align		4
        /*0010*/ 	.word	0x00000000
	.align		4
        /*0014*/ 	.word	0xfffffffd
	.align		4
        /*0018*/ 	.word	0x00000000
	.align		4
        /*001c*/ 	.word	0xfffffffc


//--------------------- .text._Z16extractSharedMemPjm --------------------------
	.section	.text._Z16extractSharedMemPjm,"ax",@progbits
	.align	128
        .global         _Z16extractSharedMemPjm
        .type           _Z16extractSharedMemPjm,@function
        .size           _Z16extractSharedMemPjm,(.L_x_2 - _Z16extractSharedMemPjm)
        .other          _Z16extractSharedMemPjm,@"STO_CUDA_ENTRY STV_DEFAULT"
_Z16extractSharedMemPjm:
.text._Z16extractSharedMemPjm:
[----:B------:R-:W-:Y:S01]  /*0000*/  LDC R1, c[0x0][0x37c] ;  /* 0x0000df00ff017b82 */ /* 0x000fe20000000800 */
[----:B------:R-:W-:Y:S05]  /*0010*/  EXIT ;  /* 0x000000000000794d */ /* 0x000fea0003800000 */
.L_x_0:
[----:B------:R-:W-:-:S00]  /*0020*/  BRA `(.L_x_0) ;  /* 0xfffffffc00fc7947 */ /* 0x000fc0000383ffff */
[----:B------:R-:W-:-:S00]  /*0030*/  NOP ;  /* 0x0000000000007918 */ /* 0x000fc00000000000 */
        /* <DEDUP_REMOVED lines=12> */
.L_x_2:


//--------------------- .text._Z17transferSharedMemPjm --------------------------
	.section	.text._Z17transferSharedMemPjm,"ax",@progbits
	.align	128
        .global         _Z17transferSharedMemPjm
        .type           _Z17transferSharedMemPjm,@function
        .size           _Z17transferSharedMemPjm,(.L_x_3 - _Z17transferSharedMemPjm)
        .other          _Z17transferSharedMemPjm,@"STO_CUDA_ENTRY STV_DEFAULT"
_Z17transferSharedMemPjm:
.text._Z17transferSharedMemPjm:
[----:B------:R-:W-:Y:S01]  /*0000*/  LDC R1, c[0x0][0x37c] ;  /* 0x0000df00ff017b82 */ /* 0x000fe20000000800 */
[----:B------:R-:W-:Y:S05]  /*0010*/  EXIT ;  /* 0x000000000000794d */ /* 0x000fea0003800000 */
.L_x_1:
        /* <DEDUP_REMOVED lines=14> */
.L_x_3:


//--------------------- .nv.shared.reserved.0     --------------------------
	.section	.nv.shared.reserved.0,"aw",@nobits
	.weak		__nv_reservedSMEM_offset_0_alias
	.size		__nv_reservedSMEM_offset_0_alias, 0, 64
	.other		__nv_reservedSMEM_offset_0_alias,@"STO_CUDA_RESERVED_SHARED STV_DEFAULT"
__nv_reservedSMEM_offset_0_alias:
	.zero		0
	.zero		64


//--------------------- .nv.constant0._Z16extractSharedMemPjm --------------------------
	.section	.nv.constant0._Z16extractSharedMemPjm,"a",@progbits
	.sectionflags	@""
	.align	4
.nv.constant0._Z16extractSharedMemPjm:
	.zero		912


//--------------------- .nv.constant0._Z17transferSharedMemPjm --------------------------
	.section	.nv.constant0._Z17transferSharedMemPjm,"a",@progbits
	.sectionflags	@""
	.align	4
.nv.constant0._Z17transferSharedMemPjm:
	.zero		912


//--------------------- SYMBOLS --------------------------

	.type		.nv.reservedSmem.offset0,@object
	.size		.nv.reservedSmem.offset0,0x4
